//
// Generated by NVIDIA NVVM Compiler
//
// Compiler Build ID: CL-36424714
// Cuda compilation tools, release 13.0, V13.0.88
// Based on NVVM 20.0.0
//

.version 9.0
.target sm_100
.address_size 64

	// .globl	default_function_kernel_1

.visible .entry default_function_kernel_1(
	.param .u64 .ptr .align 1 default_function_kernel_1_param_0,
	.param .u64 .ptr .align 1 default_function_kernel_1_param_1,
	.param .u64 .ptr .align 1 default_function_kernel_1_param_2
)
.maxntid 24
{
	.reg .b32 	%r<4>;
	.reg .b32 	%f<5>;
	.reg .b64 	%rd<11>;

	ld.param.u64 	%rd1, [default_function_kernel_1_param_0];
	ld.param.u64 	%rd2, [default_function_kernel_1_param_1];
	ld.param.u64 	%rd3, [default_function_kernel_1_param_2];
	cvta.to.global.u64 	%rd4, %rd1;
	cvta.to.global.u64 	%rd5, %rd3;
	cvta.to.global.u64 	%rd6, %rd2;
	mov.u32 	%r1, %ctaid.x;
	mov.u32 	%r2, %tid.x;
	mad.lo.s32 	%r3, %r1, 24, %r2;
	mul.wide.u32 	%rd7, %r3, 4;
	add.s64 	%rd8, %rd6, %rd7;
	ld.global.nc.f32 	%f1, [%rd8];
	add.s64 	%rd9, %rd5, %rd7;
	ld.global.nc.f32 	%f2, [%rd9];
	add.f32 	%f3, %f1, %f2;
	cos.approx.f32 	%f4, %f3;
	add.s64 	%rd10, %rd4, %rd7;
	st.global.f32 	[%rd10], %f4;
	ret;

}
	// .globl	default_function_kernel
.visible .entry default_function_kernel(
	.param .u64 .ptr .align 1 default_function_kernel_param_0,
	.param .u64 .ptr .align 1 default_function_kernel_param_1,
	.param .u64 .ptr .align 1 default_function_kernel_param_2
)
.maxntid 6
{
	.reg .b32 	%r<4>;
	.reg .b32 	%f<5>;
	.reg .b64 	%rd<11>;

	ld.param.u64 	%rd1, [default_function_kernel_param_0];
	ld.param.u64 	%rd2, [default_function_kernel_param_1];
	ld.param.u64 	%rd3, [default_function_kernel_param_2];
	cvta.to.global.u64 	%rd4, %rd1;
	cvta.to.global.u64 	%rd5, %rd3;
	cvta.to.global.u64 	%rd6, %rd2;
	mov.u32 	%r1, %ctaid.x;
	mov.u32 	%r2, %tid.x;
	mad.lo.s32 	%r3, %r1, 6, %r2;
	mul.wide.u32 	%rd7, %r3, 4;
	add.s64 	%rd8, %rd6, %rd7;
	ld.global.nc.f32 	%f1, [%rd8];
	add.s64 	%rd9, %rd5, %rd7;
	ld.global.nc.f32 	%f2, [%rd9];
	add.f32 	%f3, %f1, %f2;
	sqrt.rn.f32 	%f4, %f3;
	add.s64 	%rd10, %rd4, %rd7;
	st.global.f32 	[%rd10], %f4;
	ret;

}


// ===== COMPILED SASS (sm_100) =====

	.target	sm_100

	.elftype	@"ET_EXEC"


//--------------------- .note.nv.tkinfo           --------------------------
	.section	.note.nv.tkinfo,"",@"SHT_NOTE"
	.sectionflags	@"SHF_NOTE_NV_TKINFO"
	.tkinfo
        /*0018*/ 	.word	0x00000002
        /*0030*/ 	.string	""
        /*0030*/ 	.string	"ptxas"
        /*0030*/ 	.string	"Cuda compilation tools, release 13.0, V13.0.88"
        /*0030*/ 	.string	"Build cuda_13.0.r13.0/compiler.36424714_0"
        /*0030*/ 	.string	"-arch sm_100 -m 64 "



//--------------------- .note.nv.cuinfo           --------------------------
	.section	.note.nv.cuinfo,"",@"SHT_NOTE"
	.sectionflags	@"SHF_NOTE_NV_CUINFO"
        /*0018*/ 	.short	0x0002
        /*001a*/ 	.short	0x0064
        /*001c*/ 	.short	0x0082
	.zero		2


//--------------------- .nv.info                  --------------------------
	.section	.nv.info,"",@"SHT_CUDA_INFO"
	.align	4


	//----- nvinfo : EIATTR_REGCOUNT
	.align		4
        /*0000*/ 	.byte	0x04, 0x2f
        /*0002*/ 	.short	(.L_1 - .L_0)
	.align		4
.L_0:
        /*0004*/ 	.word	index@(default_function_kernel_1)
        /*0008*/ 	.word	0x0000000e


	//----- nvinfo : EIATTR_FRAME_SIZE
	.align		4
.L_1:
        /*000c*/ 	.byte	0x04, 0x11
        /*000e*/ 	.short	(.L_3 - .L_2)
	.align		4
.L_2:
        /*0010*/ 	.word	index@(default_function_kernel_1)
        /*0014*/ 	.word	0x00000000


	//----- nvinfo : EIATTR_REGCOUNT
	.align		4
.L_3:
        /*0018*/ 	.byte	0x04, 0x2f
        /*001a*/ 	.short	(.L_5 - .L_4)
	.align		4
.L_4:
        /*001c*/ 	.word	index@(default_function_kernel)
        /*0020*/ 	.word	0x0000000c


	//----- nvinfo : EIATTR_FRAME_SIZE
	.align		4
.L_5:
        /*0024*/ 	.byte	0x04, 0x11
        /*0026*/ 	.short	(.L_7 - .L_6)
	.align		4
.L_6:
        /*0028*/ 	.word	index@($__internal_0_$__cuda_sm20_sqrt_rn_f32_slowpath)
        /*002c*/ 	.word	0x00000000


	//----- nvinfo : EIATTR_FRAME_SIZE
	.align		4
.L_7:
        /*0030*/ 	.byte	0x04, 0x11
        /*0032*/ 	.short	(.L_9 - .L_8)
	.align		4
.L_8:
        /*0034*/ 	.word	index@(default_function_kernel)
        /*0038*/ 	.word	0x00000000


	//----- nvinfo : EIATTR_MIN_STACK_SIZE
	.align		4
.L_9:
        /*003c*/ 	.byte	0x04, 0x12
        /*003e*/ 	.short	(.L_11 - .L_10)
	.align		4
.L_10:
        /*0040*/ 	.word	index@(default_function_kernel)
        /*0044*/ 	.word	0x00000000


	//----- nvinfo : EIATTR_MIN_STACK_SIZE
	.align		4
.L_11:
        /*0048*/ 	.byte	0x04, 0x12
        /*004a*/ 	.short	(.L_13 - .L_12)
	.align		4
.L_12:
        /*004c*/ 	.word	index@(default_function_kernel_1)
        /*0050*/ 	.word	0x00000000
.L_13:


//--------------------- .nv.compat                --------------------------
	.section	.nv.compat,"",@"SHT_CUDA_COMPAT_INFO"
	.align	4
        /*0000*/ 	.byte	0x02, 0x09, 0x00, 0x00, 0x02, 0x02, 0x01, 0x00, 0x02, 0x05, 0x05, 0x00, 0x03, 0x07, 0x01, 0x01
        /*0010*/ 	.byte	0x02, 0x03, 0x00, 0x00, 0x02, 0x06, 0x01, 0x00, 0x04, 0x0b, 0x08, 0x00, 0x01, 0x00, 0x00, 0x00
        /*0020*/ 	.byte	0x00, 0x00, 0x00, 0x00


//--------------------- .nv.info.default_function_kernel --------------------------
	.section	.nv.info.default_function_kernel,"",@"SHT_CUDA_INFO"
	.sectionflags	@""
	.align	4


	//----- nvinfo : EIATTR_CUDA_API_VERSION
	.align		4
        /*0000*/ 	.byte	0x04, 0x37
        /*0002*/ 	.short	(.L_15 - .L_14)
.L_14:
        /*0004*/ 	.word	0x00000082


	//----- nvinfo : EIATTR_KPARAM_INFO
	.align		4
.L_15:
        /*0008*/ 	.byte	0x04, 0x17
        /*000a*/ 	.short	(.L_17 - .L_16)
.L_16:
        /*000c*/ 	.word	0x00000000
        /*0010*/ 	.short	0x0002
        /*0012*/ 	.short	0x0010
        /*0014*/ 	.byte	0x00, 0xf5, 0x21, 0x00


	//----- nvinfo : EIATTR_KPARAM_INFO
	.align		4
.L_17:
        /*0018*/ 	.byte	0x04, 0x17
        /*001a*/ 	.short	(.L_19 - .L_18)
.L_18:
        /*001c*/ 	.word	0x00000000
        /*0020*/ 	.short	0x0001
        /*0022*/ 	.short	0x0008
        /*0024*/ 	.byte	0x00, 0xf5, 0x21, 0x00


	//----- nvinfo : EIATTR_KPARAM_INFO
	.align		4
.L_19:
        /*0028*/ 	.byte	0x04, 0x17
        /*002a*/ 	.short	(.L_21 - .L_20)
.L_20:
        /*002c*/ 	.word	0x00000000
        /*0030*/ 	.short	0x0000
        /*0032*/ 	.short	0x0000
        /*0034*/ 	.byte	0x00, 0xf5, 0x21, 0x00


	//----- nvinfo : EIATTR_SPARSE_MMA_MASK
	.align		4
.L_21:
        /*0038*/ 	.byte	0x03, 0x50
        /*003a*/ 	.short	0x0000


	//----- nvinfo : EIATTR_MAXREG_COUNT
	.align		4
        /*003c*/ 	.byte	0x03, 0x1b
        /*003e*/ 	.short	0x00ff


	//----- nvinfo : EIATTR_MERCURY_ISA_VERSION
	.align		4
        /*0040*/ 	.byte	0x03, 0x5f
        /*0042*/ 	.short	0x0101


	//----- nvinfo : EIATTR_VRC_CTA_INIT_COUNT
	.align		4
        /*0044*/ 	.byte	0x02, 0x4a
	.zero		1
	.zero		1


	//----- nvinfo : EIATTR_EXIT_INSTR_OFFSETS
	.align		4
        /*0048*/ 	.byte	0x04, 0x1c
        /*004a*/ 	.short	(.L_23 - .L_22)


	//   ....[0]....
.L_22:
        /*004c*/ 	.word	0x000001c0


	//----- nvinfo : EIATTR_MAX_THREADS
	.align		4
.L_23:
        /*0050*/ 	.byte	0x04, 0x05
        /*0052*/ 	.short	(.L_25 - .L_24)
.L_24:
        /*0054*/ 	.word	0x00000006
        /*0058*/ 	.word	0x00000001
        /*005c*/ 	.word	0x00000001


	//----- nvinfo : EIATTR_CRS_STACK_SIZE
	.align		4
.L_25:
        /*0060*/ 	.byte	0x04, 0x1e
        /*0062*/ 	.short	(.L_27 - .L_26)
.L_26:
        /*0064*/ 	.word	0x00000000


	//----- nvinfo : EIATTR_CBANK_PARAM_SIZE
	.align		4
.L_27:
        /*0068*/ 	.byte	0x03, 0x19
        /*006a*/ 	.short	0x0018


	//----- nvinfo : EIATTR_PARAM_CBANK
	.align		4
        /*006c*/ 	.byte	0x04, 0x0a
        /*006e*/ 	.short	(.L_29 - .L_28)
	.align		4
.L_28:
        /*0070*/ 	.word	index@(.nv.constant0.default_function_kernel)
        /*0074*/ 	.short	0x0380
        /*0076*/ 	.short	0x0018


	//----- nvinfo : EIATTR_SW_WAR
	.align		4
.L_29:
        /*0078*/ 	.byte	0x04, 0x36
        /*007a*/ 	.short	(.L_31 - .L_30)
.L_30:
        /*007c*/ 	.word	0x00000008
.L_31:


//--------------------- .nv.info.default_function_kernel_1 --------------------------
	.section	.nv.info.default_function_kernel_1,"",@"SHT_CUDA_INFO"
	.sectionflags	@""
	.align	4


	//----- nvinfo : EIATTR_CUDA_API_VERSION
	.align		4
        /*0000*/ 	.byte	0x04, 0x37
        /*0002*/ 	.short	(.L_33 - .L_32)
.L_32:
        /*0004*/ 	.word	0x00000082


	//----- nvinfo : EIATTR_KPARAM_INFO
	.align		4
.L_33:
        /*0008*/ 	.byte	0x04, 0x17
        /*000a*/ 	.short	(.L_35 - .L_34)
.L_34:
        /*000c*/ 	.word	0x00000000
        /*0010*/ 	.short	0x0002
        /*0012*/ 	.short	0x0010
        /*0014*/ 	.byte	0x00, 0xf5, 0x21, 0x00


	//----- nvinfo : EIATTR_KPARAM_INFO
	.align		4
.L_35:
        /*0018*/ 	.byte	0x04, 0x17
        /*001a*/ 	.short	(.L_37 - .L_36)
.L_36:
        /*001c*/ 	.word	0x00000000
        /*0020*/ 	.short	0x0001
        /*0022*/ 	.short	0x0008
        /*0024*/ 	.byte	0x00, 0xf5, 0x21, 0x00


	//----- nvinfo : EIATTR_KPARAM_INFO
	.align		4
.L_37:
        /*0028*/ 	.byte	0x04, 0x17
        /*002a*/ 	.short	(.L_39 - .L_38)
.L_38:
        /*002c*/ 	.word	0x00000000
        /*0030*/ 	.short	0x0000
        /*0032*/ 	.short	0x0000
        /*0034*/ 	.byte	0x00, 0xf5, 0x21, 0x00


	//----- nvinfo : EIATTR_SPARSE_MMA_MASK
	.align		4
.L_39:
        /*0038*/ 	.byte	0x03, 0x50
        /*003a*/ 	.short	0x0000


	//----- nvinfo : EIATTR_MAXREG_COUNT
	.align		4
        /*003c*/ 	.byte	0x03, 0x1b
        /*003e*/ 	.short	0x00ff


	//----- nvinfo : EIATTR_MERCURY_ISA_VERSION
	.align		4
        /*0040*/ 	.byte	0x03, 0x5f
        /*0042*/ 	.short	0x0101


	//----- nvinfo : EIATTR_VRC_CTA_INIT_COUNT
	.align		4
        /*0044*/ 	.byte	0x02, 0x4a
	.zero		1
	.zero		1


	//----- nvinfo : EIATTR_EXIT_INSTR_OFFSETS
	.align		4
        /*0048*/ 	.byte	0x04, 0x1c
        /*004a*/ 	.short	(.L_41 - .L_40)


	//   ....[0]....
.L_40:
        /*004c*/ 	.word	0x00000110


	//----- nvinfo : EIATTR_MAX_THREADS
	.align		4
.L_41:
        /*0050*/ 	.byte	0x04, 0x05
        /*0052*/ 	.short	(.L_43 - .L_42)
.L_42:
        /*0054*/ 	.word	0x00000018
        /*0058*/ 	.word	0x00000001
        /*005c*/ 	.word	0x00000001


	//----- nvinfo : EIATTR_CBANK_PARAM_SIZE
	.align		4
.L_43:
        /*0060*/ 	.byte	0x03, 0x19
        /*0062*/ 	.short	0x0018


	//----- nvinfo : EIATTR_PARAM_CBANK
	.align		4
        /*0064*/ 	.byte	0x04, 0x0a
        /*0066*/ 	.short	(.L_45 - .L_44)
	.align		4
.L_44:
        /*0068*/ 	.word	index@(.nv.constant0.default_function_kernel_1)
        /*006c*/ 	.short	0x0380
        /*006e*/ 	.short	0x0018


	//----- nvinfo : EIATTR_SW_WAR
	.align		4
.L_45:
        /*0070*/ 	.byte	0x04, 0x36
        /*0072*/ 	.short	(.L_47 - .L_46)
.L_46:
        /*0074*/ 	.word	0x00000008
.L_47:


//--------------------- .nv.callgraph             --------------------------
	.section	.nv.callgraph,"",@"SHT_CUDA_CALLGRAPH"
	.align	4
	.sectionentsize	8
	.align		4
        /*0000*/ 	.word	0x00000000
	.align		4
        /*0004*/ 	.word	0xffffffff
	.align		4
        /*0008*/ 	.word	0x00000000
	.align		4
        /*000c*/ 	.word	0xfffffffe
	.align		4
        /*0010*/ 	.word	0x00000000
	.align		4
        /*0014*/ 	.word	0xfffffffd
	.align		4
        /*0018*/ 	.word	0x00000000
	.align		4
        /*001c*/ 	.word	0xfffffffc


//--------------------- .text.default_function_kernel --------------------------
	.section	.text.default_function_kernel,"ax",@progbits
	.align	128
        .global         default_function_kernel
        .type           default_function_kernel,@function
        .size           default_function_kernel,(.L_x_6 - default_function_kernel)
        .other          default_function_kernel,@"STO_CUDA_ENTRY STV_DEFAULT"
default_function_kernel:
.text.default_function_kernel:
[----:B------:R-:W-:Y:S01]  /*0000*/  LDC R1, c[0x0][0x37c] ;  /* 0x0000df00ff017b82 */ /* 0x000fe20000000800 */
[----:B------:R-:W0:Y:S07]  /*0010*/  S2R R7, SR_CTAID.X ;  /* 0x0000000000077919 */ /* 0x000e2e0000002500 */
[----:B------:R-:W1:Y:S01]  /*0020*/  LDC.64 R2, c[0x0][0x388] ;  /* 0x0000e200ff027b82 */ /* 0x000e620000000a00 */
[----:B------:R-:W2:Y:S01]  /*0030*/  LDCU.64 UR4, c[0x0][0x358] ;  /* 0x00006b00ff0477ac */ /* 0x000ea20008000a00 */
[----:B------:R-:W0:Y:S06]  /*0040*/  S2R R0, SR_TID.X ;  /* 0x0000000000007919 */ /* 0x000e2c0000002100 */
[----:B------:R-:W3:Y:S01]  /*0050*/  LDC.64 R4, c[0x0][0x390] ;  /* 0x0000e400ff047b82 */ /* 0x000ee20000000a00 */
[----:B0-----:R-:W-:-:S04]  /*0060*/  IMAD R7, R7, 0x6, R0 ;  /* 0x0000000607077824 */ /* 0x001fc800078e0200 */
[----:B-1----:R-:W-:-:S04]  /*0070*/  IMAD.WIDE.U32 R2, R7, 0x4, R2 ;  /* 0x0000000407027825 */ /* 0x002fc800078e0002 */
[----:B---3--:R-:W-:Y:S02]  /*0080*/  IMAD.WIDE.U32 R4, R7, 0x4, R4 ;  /* 0x0000000407047825 */ /* 0x008fe400078e0004 */
[----:B--2---:R-:W2:Y:S04]  /*0090*/  LDG.E.CONSTANT R2, desc[UR4][R2.64] ;  /* 0x0000000402027981 */ /* 0x004ea8000c1e9900 */
[----:B------:R-:W2:Y:S01]  /*00a0*/  LDG.E.CONSTANT R5, desc[UR4][R4.64] ;  /* 0x0000000404057981 */ /* 0x000ea2000c1e9900 */
[----:B------:R-:W-:Y:S01]  /*00b0*/  BSSY.RECONVERGENT B0, `(.L_x_0) ;  /* 0x000000d000007945 */ /* 0x000fe20003800200 */
[----:B--2---:R-:W-:-:S04]  /*00c0*/  FADD R0, R2, R5 ;  /* 0x0000000502007221 */ /* 0x004fc80000000000 */
[----:B------:R0:W1:Y:S01]  /*00d0*/  MUFU.RSQ R9, R0 ;  /* 0x0000000000097308 */ /* 0x0000620000001400 */
[----:B------:R-:W-:-:S04]  /*00e0*/  IADD3 R6, PT, PT, R0, -0xd000000, RZ ;  /* 0xf300000000067810 */ /* 0x000fc80007ffe0ff */
[----:B------:R-:W-:-:S13]  /*00f0*/  ISETP.GT.U32.AND P0, PT, R6, 0x727fffff, PT ;  /* 0x727fffff0600780c */ /* 0x000fda0003f04070 */
[----:B01----:R-:W-:Y:S05]  /*0100*/  @!P0 BRA `(.L_x_1) ;  /* 0x00000000000c8947 */ /* 0x003fea0003800000 */
[----:B------:R-:W-:-:S07]  /*0110*/  MOV R8, 0x130 ;  /* 0x0000013000087802 */ /* 0x000fce0000000f00 */
[----:B------:R-:W-:Y:S05]  /*0120*/  CALL.REL.NOINC `($__internal_0_$__cuda_sm20_sqrt_rn_f32_slowpath) ;  /* 0x0000000000287944 */ /* 0x000fea0003c00000 */
[----:B------:R-:W-:Y:S05]  /*0130*/  BRA `(.L_x_2) ;  /* 0x0000000000107947 */ /* 0x000fea0003800000 */
.L_x_1:
[----:B------:R-:W-:Y:S01]  /*0140*/  FMUL.FTZ R5, R0, R9 ;  /* 0x0000000900057220 */ /* 0x000fe20000410000 */
[----:B------:R-:W-:-:S03]  /*0150*/  FMUL.FTZ R9, R9, 0.5 ;  /* 0x3f00000009097820 */ /* 0x000fc60000410000 */
[----:B------:R-:W-:-:S04]  /*0160*/  FFMA R0, -R5, R5, R0 ;  /* 0x0000000505007223 */ /* 0x000fc80000000100 */
[----:B------:R-:W-:-:S07]  /*0170*/  FFMA R5, R0, R9, R5 ;  /* 0x0000000900057223 */ /* 0x000fce0000000005 */
.L_x_2:
[----:B------:R-:W-:Y:S05]  /*0180*/  BSYNC.RECONVERGENT B0 ;  /* 0x0000000000007941 */ /* 0x000fea0003800200 */
.L_x_0:
[----:B------:R-:W0:Y:S02]  /*0190*/  LDC.64 R2, c[0x0][0x380] ;  /* 0x0000e000ff027b82 */ /* 0x000e240000000a00 */
[----:B0-----:R-:W-:-:S05]  /*01a0*/  IMAD.WIDE.U32 R2, R7, 0x4, R2 ;  /* 0x0000000407027825 */ /* 0x001fca00078e0002 */
[----:B------:R-:W-:Y:S01]  /*01b0*/  STG.E desc[UR4][R2.64], R5 ;  /* 0x0000000502007986 */ /* 0x000fe2000c101904 */
[----:B------:R-:W-:Y:S05]  /*01c0*/  EXIT ;  /* 0x000000000000794d */ /* 0x000fea0003800000 */
        .weak           $__internal_0_$__cuda_sm20_sqrt_rn_f32_slowpath
        .type           $__internal_0_$__cuda_sm20_sqrt_rn_f32_slowpath,@function
        .size           $__internal_0_$__cuda_sm20_sqrt_rn_f32_slowpath,(.L_x_6 - $__internal_0_$__cuda_sm20_sqrt_rn_f32_slowpath)
$__internal_0_$__cuda_sm20_sqrt_rn_f32_slowpath:
[----:B------:R-:W-:-:S13]  /*01d0*/  LOP3.LUT P0, RZ, R0, 0x7fffffff, RZ, 0xc0, !PT ;  /* 0x7fffffff00ff7812 */ /* 0x000fda000780c0ff */
[----:B------:R-:W-:Y:S01]  /*01e0*/  @!P0 MOV R2, R0 ;  /* 0x0000000000028202 */ /* 0x000fe20000000f00 */
[----:B------:R-:W-:Y:S06]  /*01f0*/  @!P0 BRA `(.L_x_3) ;  /* 0x0000000000408947 */ /* 0x000fec0003800000 */
[----:B------:R-:W-:-:S13]  /*0200*/  FSETP.GEU.FTZ.AND P0, PT, R0, RZ, PT ;  /* 0x000000ff0000720b */ /* 0x000fda0003f1e000 */
[----:B------:R-:W-:Y:S01]  /*0210*/  @!P0 MOV R2, 0x7fffffff ;  /* 0x7fffffff00028802 */ /* 0x000fe20000000f00 */
[----:B------:R-:W-:Y:S06]  /*0220*/  @!P0 BRA `(.L_x_3) ;  /* 0x0000000000348947 */ /* 0x000fec0003800000 */
[----:B------:R-:W-:-:S13]  /*0230*/  FSETP.GTU.FTZ.AND P0, PT, |R0|, +INF , PT ;  /* 0x7f8000000000780b */ /* 0x000fda0003f1c200 */
[----:B------:R-:W-:Y:S01]  /*0240*/  @P0 FADD.FTZ R2, R0, 1 ;  /* 0x3f80000000020421 */ /* 0x000fe20000010000 */
[----:B------:R-:W-:Y:S06]  /*0250*/  @P0 BRA `(.L_x_3) ;  /* 0x0000000000280947 */ /* 0x000fec0003800000 */
[----:B------:R-:W-:-:S13]  /*0260*/  FSETP.NEU.FTZ.AND P0, PT, |R0|, +INF , PT ;  /* 0x7f8000000000780b */ /* 0x000fda0003f1d200 */
[----:B------:R-:W-:-:S04]  /*0270*/  @P0 FFMA R3, R0, 1.84467440737095516160e+19, RZ ;  /* 0x5f80000000030823 */ /* 0x000fc800000000ff */
[----:B------:R-:W0:Y:S02]  /*0280*/  @P0 MUFU.RSQ R2, R3 ;  /* 0x0000000300020308 */ /* 0x000e240000001400 */
[----:B0-----:R-:W-:Y:S01]  /*0290*/  @P0 FMUL.FTZ R4, R3, R2 ;  /* 0x0000000203040220 */ /* 0x001fe20000410000 */
[----:B------:R-:W-:Y:S01]  /*02a0*/  @P0 FMUL.FTZ R6, R2, 0.5 ;  /* 0x3f00000002060820 */ /* 0x000fe20000410000 */
[----:B------:R-:W-:Y:S02]  /*02b0*/  @!P0 MOV R2, R0 ;  /* 0x0000000000028202 */ /* 0x000fe40000000f00 */
[----:B------:R-:W-:-:S04]  /*02c0*/  @P0 FADD.FTZ R5, -R4, -RZ ;  /* 0x800000ff04050221 */ /* 0x000fc80000010100 */
[----:B------:R-:W-:-:S04]  /*02d0*/  @P0 FFMA R5, R4, R5, R3 ;  /* 0x0000000504050223 */ /* 0x000fc80000000003 */
[----:B------:R-:W-:-:S04]  /*02e0*/  @P0 FFMA R5, R5, R6, R4 ;  /* 0x0000000605050223 */ /* 0x000fc80000000004 */
[----:B------:R-:W-:-:S07]  /*02f0*/  @P0 FMUL.FTZ R2, R5, 2.3283064365386962891e-10 ;  /* 0x2f80000005020820 */ /* 0x000fce0000410000 */
.L_x_3:
[----:B------:R-:W-:Y:S01]  /*0300*/  HFMA2 R3, -RZ, RZ, 0, 0 ;  /* 0x00000000ff037431 */ /* 0x000fe200000001ff */
[----:B------:R-:W-:Y:S02]  /*0310*/  MOV R5, R2 ;  /* 0x0000000200057202 */ /* 0x000fe40000000f00 */
[----:B------:R-:W-:-:S04]  /*0320*/  MOV R2, R8 ;  /* 0x0000000800027202 */ /* 0x000fc80000000f00 */
[----:B------:R-:W-:Y:S05]  /*0330*/  RET.REL.NODEC R2 `(default_function_kernel) ;  /* 0xfffffffc02307950 */ /* 0x000fea0003c3ffff */
.L_x_4:
[----:B------:R-:W-:-:S00]  /*0340*/  BRA `(.L_x_4) ;  /* 0xfffffffc00fc7947 */ /* 0x000fc0000383ffff */
[----:B------:R-:W-:-:S00]  /*0350*/  NOP ;  /* 0x0000000000007918 */ /* 0x000fc00000000000 */
        /* <DEDUP_REMOVED lines=10> */
.L_x_6:


//--------------------- .text.default_function_kernel_1 --------------------------
	.section	.text.default_function_kernel_1,"ax",@progbits
	.align	128
        .global         default_function_kernel_1
        .type           default_function_kernel_1,@function
        .size           default_function_kernel_1,(.L_x_8 - default_function_kernel_1)
        .other          default_function_kernel_1,@"STO_CUDA_ENTRY STV_DEFAULT"
default_function_kernel_1:
.text.default_function_kernel_1:
[----:B------:R-:W-:Y:S01]  /*0000*/  LDC R1, c[0x0][0x37c] ;  /* 0x0000df00ff017b82 */ /* 0x000fe20000000800 */
[----:B------:R-:W0:Y:S07]  /*0010*/  S2R R9, SR_CTAID.X ;  /* 0x0000000000097919 */ /* 0x000e2e0000002500 */
[----:B------:R-:W1:Y:S01]  /*0020*/  LDC.64 R2, c[0x0][0x388] ;  /* 0x0000e200ff027b82 */ /* 0x000e620000000a00 */
[----:B------:R-:W2:Y:S01]  /*0030*/  LDCU.64 UR4, c[0x0][0x358] ;  /* 0x00006b00ff0477ac */ /* 0x000ea20008000a00 */
[----:B------:R-:W0:Y:S06]  /*0040*/  S2R R0, SR_TID.X ;  /* 0x0000000000007919 */ /* 0x000e2c0000002100 */
[----:B------:R-:W3:Y:S08]  /*0050*/  LDC.64 R4, c[0x0][0x390] ;  /* 0x0000e400ff047b82 */ /* 0x000ef00000000a00 */
[----:B------:R-:W4:Y:S01]  /*0060*/  LDC.64 R6, c[0x0][0x380] ;  /* 0x0000e000ff067b82 */ /* 0x000f220000000a00 */
[----:B0-----:R-:W-:-:S04]  /*0070*/  IMAD R9, R9, 0x18, R0 ;  /* 0x0000001809097824 */ /* 0x001fc800078e0200 */
[----:B-1----:R-:W-:-:S04]  /*0080*/  IMAD.WIDE.U32 R2, R9, 0x4, R2 ;  /* 0x0000000409027825 */ /* 0x002fc800078e0002 */
[C---:B---3--:R-:W-:Y:S02]  /*0090*/  IMAD.WIDE.U32 R4, R9.reuse, 0x4, R4 ;  /* 0x0000000409047825 */ /* 0x048fe400078e0004 */
[----:B--2---:R-:W2:Y:S04]  /*00a0*/  LDG.E.CONSTANT R2, desc[UR4][R2.64] ;  /* 0x0000000402027981 */ /* 0x004ea8000c1e9900 */
[----:B------:R-:W2:Y:S01]  /*00b0*/  LDG.E.CONSTANT R5, desc[UR4][R4.64] ;  /* 0x0000000404057981 */ /* 0x000ea2000c1e9900 */
[----:B----4-:R-:W-:-:S04]  /*00c0*/  IMAD.WIDE.U32 R6, R9, 0x4, R6 ;  /* 0x0000000409067825 */ /* 0x010fc800078e0006 */
[----:B--2---:R-:W-:-:S04]  /*00d0*/  FADD R0, R2, R5 ;  /* 0x0000000502007221 */ /* 0x004fc80000000000 */
[----:B------:R-:W-:-:S04]  /*00e0*/  FMUL.RZ R0, R0, 0.15915493667125701904 ;  /* 0x3e22f98300007820 */ /* 0x000fc8000040c000 */
[----:B------:R-:W0:Y:S02]  /*00f0*/  MUFU.COS R11, R0 ;  /* 0x00000000000b7308 */ /* 0x000e240000000000 */
[----:B0-----:R-:W-:Y:S01]  /*0100*/  STG.E desc[UR4][R6.64], R11 ;  /* 0x0000000b06007986 */ /* 0x001fe2000c101904 */
[----:B------:R-:W-:Y:S05]  /*0110*/  EXIT ;  /* 0x000000000000794d */ /* 0x000fea0003800000 */
.L_x_5:
        /* <DEDUP_REMOVED lines=14> */
.L_x_8:


//--------------------- .nv.shared.reserved.0     --------------------------
	.section	.nv.shared.reserved.0,"aw",@nobits
	.weak		__nv_reservedSMEM_offset_0_alias
	.size		__nv_reservedSMEM_offset_0_alias, 0, 64
	.other		__nv_reservedSMEM_offset_0_alias,@"STO_CUDA_RESERVED_SHARED STV_DEFAULT"
__nv_reservedSMEM_offset_0_alias:
	.zero		0
	.zero		64


//--------------------- .nv.constant0.default_function_kernel --------------------------
	.section	.nv.constant0.default_function_kernel,"a",@progbits
	.sectionflags	@""
	.align	4
.nv.constant0.default_function_kernel:
	.zero		920


//--------------------- .nv.constant0.default_function_kernel_1 --------------------------
	.section	.nv.constant0.default_function_kernel_1,"a",@progbits
	.sectionflags	@""
	.align	4
.nv.constant0.default_function_kernel_1:
	.zero		920


//--------------------- SYMBOLS --------------------------

	.type		.nv.reservedSmem.offset0,@object
	.size		.nv.reservedSmem.offset0,0x4
